//
// Generated by NVIDIA NVVM Compiler
//
// Compiler Build ID: CL-36424714
// Cuda compilation tools, release 13.0, V13.0.88
// Based on NVVM 20.0.0
//

.version 9.0
.target sm_100
.address_size 64

	// .globl	_Z16kernel_coalescedPKfPfi
.extern .shared .align 16 .b8 sh[];

.visible .entry _Z16kernel_coalescedPKfPfi(
	.param .u64 .ptr .align 1 _Z16kernel_coalescedPKfPfi_param_0,
	.param .u64 .ptr .align 1 _Z16kernel_coalescedPKfPfi_param_1,
	.param .u32 _Z16kernel_coalescedPKfPfi_param_2
)
{
	.reg .pred 	%p<2>;
	.reg .b32 	%r<6>;
	.reg .b32 	%f<3>;
	.reg .b64 	%rd<8>;

	ld.param.u64 	%rd1, [_Z16kernel_coalescedPKfPfi_param_0];
	ld.param.u64 	%rd2, [_Z16kernel_coalescedPKfPfi_param_1];
	ld.param.u32 	%r2, [_Z16kernel_coalescedPKfPfi_param_2];
	mov.u32 	%r3, %ctaid.x;
	mov.u32 	%r4, %ntid.x;
	mov.u32 	%r5, %tid.x;
	mad.lo.s32 	%r1, %r3, %r4, %r5;
	setp.ge.s32 	%p1, %r1, %r2;
	@%p1 bra 	$L__BB0_2;
	cvta.to.global.u64 	%rd3, %rd1;
	cvta.to.global.u64 	%rd4, %rd2;
	mul.wide.s32 	%rd5, %r1, 4;
	add.s64 	%rd6, %rd3, %rd5;
	ld.global.nc.f32 	%f1, [%rd6];
	fma.rn.f32 	%f2, %f1, 0f3F800008, 0f40000000;
	add.s64 	%rd7, %rd4, %rd5;
	st.global.f32 	[%rd7], %f2;
$L__BB0_2:
	ret;

}
	// .globl	_Z27kernel_coalesced_gridstridePKfPfi
.visible .entry _Z27kernel_coalesced_gridstridePKfPfi(
	.param .u64 .ptr .align 1 _Z27kernel_coalesced_gridstridePKfPfi_param_0,
	.param .u64 .ptr .align 1 _Z27kernel_coalesced_gridstridePKfPfi_param_1,
	.param .u32 _Z27kernel_coalesced_gridstridePKfPfi_param_2
)
{
	.reg .pred 	%p<7>;
	.reg .b32 	%r<31>;
	.reg .b32 	%f<11>;
	.reg .b64 	%rd<18>;

	ld.param.u64 	%rd3, [_Z27kernel_coalesced_gridstridePKfPfi_param_0];
	ld.param.u64 	%rd4, [_Z27kernel_coalesced_gridstridePKfPfi_param_1];
	ld.param.u32 	%r12, [_Z27kernel_coalesced_gridstridePKfPfi_param_2];
	cvta.to.global.u64 	%rd1, %rd4;
	cvta.to.global.u64 	%rd2, %rd3;
	mov.u32 	%r13, %ctaid.x;
	mov.u32 	%r14, %ntid.x;
	mov.u32 	%r15, %tid.x;
	mad.lo.s32 	%r29, %r13, %r14, %r15;
	mov.u32 	%r16, %nctaid.x;
	mul.lo.s32 	%r2, %r16, %r14;
	setp.ge.s32 	%p1, %r29, %r12;
	@%p1 bra 	$L__BB1_7;
	add.s32 	%r17, %r29, %r2;
	max.s32 	%r18, %r12, %r17;
	setp.lt.s32 	%p2, %r17, %r12;
	selp.u32 	%r19, 1, 0, %p2;
	add.s32 	%r20, %r17, %r19;
	sub.s32 	%r21, %r18, %r20;
	div.u32 	%r22, %r21, %r2;
	add.s32 	%r3, %r22, %r19;
	and.b32  	%r23, %r3, 3;
	setp.eq.s32 	%p3, %r23, 3;
	@%p3 bra 	$L__BB1_4;
	add.s32 	%r24, %r3, 1;
	and.b32  	%r25, %r24, 3;
	neg.s32 	%r27, %r25;
$L__BB1_3:
	.pragma "nounroll";
	mul.wide.s32 	%rd5, %r29, 4;
	add.s64 	%rd6, %rd1, %rd5;
	add.s64 	%rd7, %rd2, %rd5;
	ld.global.nc.f32 	%f1, [%rd7];
	fma.rn.f32 	%f2, %f1, 0f3F800008, 0f40000000;
	st.global.f32 	[%rd6], %f2;
	add.s32 	%r29, %r29, %r2;
	add.s32 	%r27, %r27, 1;
	setp.ne.s32 	%p4, %r27, 0;
	@%p4 bra 	$L__BB1_3;
$L__BB1_4:
	setp.lt.u32 	%p5, %r3, 3;
	@%p5 bra 	$L__BB1_7;
	mul.wide.s32 	%rd11, %r2, 4;
	shl.b32 	%r26, %r2, 2;
$L__BB1_6:
	mul.wide.s32 	%rd8, %r29, 4;
	add.s64 	%rd9, %rd2, %rd8;
	ld.global.nc.f32 	%f3, [%rd9];
	fma.rn.f32 	%f4, %f3, 0f3F800008, 0f40000000;
	add.s64 	%rd10, %rd1, %rd8;
	st.global.f32 	[%rd10], %f4;
	add.s64 	%rd12, %rd9, %rd11;
	ld.global.nc.f32 	%f5, [%rd12];
	fma.rn.f32 	%f6, %f5, 0f3F800008, 0f40000000;
	add.s64 	%rd13, %rd10, %rd11;
	st.global.f32 	[%rd13], %f6;
	add.s64 	%rd14, %rd12, %rd11;
	ld.global.nc.f32 	%f7, [%rd14];
	fma.rn.f32 	%f8, %f7, 0f3F800008, 0f40000000;
	add.s64 	%rd15, %rd13, %rd11;
	st.global.f32 	[%rd15], %f8;
	add.s64 	%rd16, %rd14, %rd11;
	ld.global.nc.f32 	%f9, [%rd16];
	fma.rn.f32 	%f10, %f9, 0f3F800008, 0f40000000;
	add.s64 	%rd17, %rd15, %rd11;
	st.global.f32 	[%rd17], %f10;
	add.s32 	%r29, %r26, %r29;
	setp.lt.s32 	%p6, %r29, %r12;
	@%p6 bra 	$L__BB1_6;
$L__BB1_7:
	ret;

}
	// .globl	_Z26kernel_gather_noncoalescedILi32EEvPKfPfi
.visible .entry _Z26kernel_gather_noncoalescedILi32EEvPKfPfi(
	.param .u64 .ptr .align 1 _Z26kernel_gather_noncoalescedILi32EEvPKfPfi_param_0,
	.param .u64 .ptr .align 1 _Z26kernel_gather_noncoalescedILi32EEvPKfPfi_param_1,
	.param .u32 _Z26kernel_gather_noncoalescedILi32EEvPKfPfi_param_2
)
{
	.reg .pred 	%p<2>;
	.reg .b32 	%r<9>;
	.reg .b32 	%f<3>;
	.reg .b64 	%rd<9>;

	ld.param.u64 	%rd1, [_Z26kernel_gather_noncoalescedILi32EEvPKfPfi_param_0];
	ld.param.u64 	%rd2, [_Z26kernel_gather_noncoalescedILi32EEvPKfPfi_param_1];
	ld.param.u32 	%r2, [_Z26kernel_gather_noncoalescedILi32EEvPKfPfi_param_2];
	mov.u32 	%r3, %ctaid.x;
	mov.u32 	%r4, %ntid.x;
	mov.u32 	%r5, %tid.x;
	mad.lo.s32 	%r1, %r3, %r4, %r5;
	setp.ge.s32 	%p1, %r1, %r2;
	@%p1 bra 	$L__BB2_2;
	cvta.to.global.u64 	%rd3, %rd1;
	cvta.to.global.u64 	%rd4, %rd2;
	shl.b32 	%r6, %r1, 5;
	add.s32 	%r7, %r2, -1;
	and.b32  	%r8, %r7, %r6;
	mul.wide.s32 	%rd5, %r8, 4;
	add.s64 	%rd6, %rd3, %rd5;
	ld.global.nc.f32 	%f1, [%rd6];
	fma.rn.f32 	%f2, %f1, 0f3F800008, 0f40000000;
	mul.wide.s32 	%rd7, %r1, 4;
	add.s64 	%rd8, %rd4, %rd7;
	st.global.f32 	[%rd8], %f2;
$L__BB2_2:
	ret;

}
	// .globl	_Z26kernel_gather_noncoalescedILi128EEvPKfPfi
.visible .entry _Z26kernel_gather_noncoalescedILi128EEvPKfPfi(
	.param .u64 .ptr .align 1 _Z26kernel_gather_noncoalescedILi128EEvPKfPfi_param_0,
	.param .u64 .ptr .align 1 _Z26kernel_gather_noncoalescedILi128EEvPKfPfi_param_1,
	.param .u32 _Z26kernel_gather_noncoalescedILi128EEvPKfPfi_param_2
)
{
	.reg .pred 	%p<2>;
	.reg .b32 	%r<9>;
	.reg .b32 	%f<3>;
	.reg .b64 	%rd<9>;

	ld.param.u64 	%rd1, [_Z26kernel_gather_noncoalescedILi128EEvPKfPfi_param_0];
	ld.param.u64 	%rd2, [_Z26kernel_gather_noncoalescedILi128EEvPKfPfi_param_1];
	ld.param.u32 	%r2, [_Z26kernel_gather_noncoalescedILi128EEvPKfPfi_param_2];
	mov.u32 	%r3, %ctaid.x;
	mov.u32 	%r4, %ntid.x;
	mov.u32 	%r5, %tid.x;
	mad.lo.s32 	%r1, %r3, %r4, %r5;
	setp.ge.s32 	%p1, %r1, %r2;
	@%p1 bra 	$L__BB3_2;
	cvta.to.global.u64 	%rd3, %rd1;
	cvta.to.global.u64 	%rd4, %rd2;
	shl.b32 	%r6, %r1, 7;
	add.s32 	%r7, %r2, -1;
	and.b32  	%r8, %r7, %r6;
	mul.wide.s32 	%rd5, %r8, 4;
	add.s64 	%rd6, %rd3, %rd5;
	ld.global.nc.f32 	%f1, [%rd6];
	fma.rn.f32 	%f2, %f1, 0f3F800008, 0f40000000;
	mul.wide.s32 	%rd7, %r1, 4;
	add.s64 	%rd8, %rd4, %rd7;
	st.global.f32 	[%rd8], %f2;
$L__BB3_2:
	ret;

}
	// .globl	_Z21kernel_shared_permuteILi32EEvPKfPfi
.visible .entry _Z21kernel_shared_permuteILi32EEvPKfPfi(
	.param .u64 .ptr .align 1 _Z21kernel_shared_permuteILi32EEvPKfPfi_param_0,
	.param .u64 .ptr .align 1 _Z21kernel_shared_permuteILi32EEvPKfPfi_param_1,
	.param .u32 _Z21kernel_shared_permuteILi32EEvPKfPfi_param_2
)
{
	.reg .pred 	%p<3>;
	.reg .b32 	%r<15>;
	.reg .b32 	%f<4>;
	.reg .b64 	%rd<9>;

	ld.param.u64 	%rd1, [_Z21kernel_shared_permuteILi32EEvPKfPfi_param_0];
	ld.param.u64 	%rd2, [_Z21kernel_shared_permuteILi32EEvPKfPfi_param_1];
	ld.param.u32 	%r5, [_Z21kernel_shared_permuteILi32EEvPKfPfi_param_2];
	mov.u32 	%r6, %ctaid.x;
	mov.u32 	%r1, %ntid.x;
	mov.u32 	%r2, %tid.x;
	mad.lo.s32 	%r3, %r6, %r1, %r2;
	setp.ge.s32 	%p1, %r3, %r5;
	@%p1 bra 	$L__BB4_2;
	cvta.to.global.u64 	%rd3, %rd1;
	mul.wide.s32 	%rd4, %r3, 4;
	add.s64 	%rd5, %rd3, %rd4;
	ld.global.nc.f32 	%f1, [%rd5];
	shl.b32 	%r7, %r2, 2;
	mov.u32 	%r8, sh;
	add.s32 	%r9, %r8, %r7;
	st.shared.f32 	[%r9], %f1;
$L__BB4_2:
	setp.ge.s32 	%p2, %r3, %r5;
	bar.sync 	0;
	shl.b32 	%r10, %r2, 5;
	add.s32 	%r11, %r1, -1;
	and.b32  	%r4, %r10, %r11;
	@%p2 bra 	$L__BB4_4;
	shl.b32 	%r12, %r4, 2;
	mov.u32 	%r13, sh;
	add.s32 	%r14, %r13, %r12;
	ld.shared.f32 	%f2, [%r14];
	fma.rn.f32 	%f3, %f2, 0f3F800008, 0f40000000;
	cvta.to.global.u64 	%rd6, %rd2;
	mul.wide.s32 	%rd7, %r3, 4;
	add.s64 	%rd8, %rd6, %rd7;
	st.global.f32 	[%rd8], %f3;
$L__BB4_4:
	ret;

}


// ===== COMPILED SASS (sm_100) =====

	.target	sm_100

	.elftype	@"ET_EXEC"


//--------------------- .note.nv.tkinfo           --------------------------
	.section	.note.nv.tkinfo,"",@"SHT_NOTE"
	.sectionflags	@"SHF_NOTE_NV_TKINFO"
	.tkinfo
        /*0018*/ 	.word	0x00000002
        /*0030*/ 	.string	""
        /*0030*/ 	.string	"ptxas"
        /*0030*/ 	.string	"Cuda compilation tools, release 13.0, V13.0.88"
        /*0030*/ 	.string	"Build cuda_13.0.r13.0/compiler.36424714_0"
        /*0030*/ 	.string	"-arch sm_100 -m 64 "



//--------------------- .note.nv.cuinfo           --------------------------
	.section	.note.nv.cuinfo,"",@"SHT_NOTE"
	.sectionflags	@"SHF_NOTE_NV_CUINFO"
        /*0018*/ 	.short	0x0002
        /*001a*/ 	.short	0x0064
        /*001c*/ 	.short	0x0082
	.zero		2


//--------------------- .nv.info                  --------------------------
	.section	.nv.info,"",@"SHT_CUDA_INFO"
	.align	4


	//----- nvinfo : EIATTR_REGCOUNT
	.align		4
        /*0000*/ 	.byte	0x04, 0x2f
        /*0002*/ 	.short	(.L_1 - .L_0)
	.align		4
.L_0:
        /*0004*/ 	.word	index@(_Z16kernel_coalescedPKfPfi)
        /*0008*/ 	.word	0x0000000c


	//----- nvinfo : EIATTR_FRAME_SIZE
	.align		4
.L_1:
        /*000c*/ 	.byte	0x04, 0x11
        /*000e*/ 	.short	(.L_3 - .L_2)
	.align		4
.L_2:
        /*0010*/ 	.word	index@(_Z16kernel_coalescedPKfPfi)
        /*0014*/ 	.word	0x00000000


	//----- nvinfo : EIATTR_REGCOUNT
	.align		4
.L_3:
        /*0018*/ 	.byte	0x04, 0x2f
        /*001a*/ 	.short	(.L_5 - .L_4)
	.align		4
.L_4:
        /*001c*/ 	.word	index@(_Z27kernel_coalesced_gridstridePKfPfi)
        /*0020*/ 	.word	0x00000020


	//----- nvinfo : EIATTR_FRAME_SIZE
	.align		4
.L_5:
        /*0024*/ 	.byte	0x04, 0x11
        /*0026*/ 	.short	(.L_7 - .L_6)
	.align		4
.L_6:
        /*0028*/ 	.word	index@(_Z27kernel_coalesced_gridstridePKfPfi)
        /*002c*/ 	.word	0x00000000


	//----- nvinfo : EIATTR_REGCOUNT
	.align		4
.L_7:
        /*0030*/ 	.byte	0x04, 0x2f
        /*0032*/ 	.short	(.L_9 - .L_8)
	.align		4
.L_8:
        /*0034*/ 	.word	index@(_Z26kernel_gather_noncoalescedILi32EEvPKfPfi)
        /*0038*/ 	.word	0x0000000c


	//----- nvinfo : EIATTR_FRAME_SIZE
	.align		4
.L_9:
        /*003c*/ 	.byte	0x04, 0x11
        /*003e*/ 	.short	(.L_11 - .L_10)
	.align		4
.L_10:
        /*0040*/ 	.word	index@(_Z26kernel_gather_noncoalescedILi32EEvPKfPfi)
        /*0044*/ 	.word	0x00000000


	//----- nvinfo : EIATTR_REGCOUNT
	.align		4
.L_11:
        /*0048*/ 	.byte	0x04, 0x2f
        /*004a*/ 	.short	(.L_13 - .L_12)
	.align		4
.L_12:
        /*004c*/ 	.word	index@(_Z26kernel_gather_noncoalescedILi128EEvPKfPfi)
        /*0050*/ 	.word	0x0000000c


	//----- nvinfo : EIATTR_FRAME_SIZE
	.align		4
.L_13:
        /*0054*/ 	.byte	0x04, 0x11
        /*0056*/ 	.short	(.L_15 - .L_14)
	.align		4
.L_14:
        /*0058*/ 	.word	index@(_Z26kernel_gather_noncoalescedILi128EEvPKfPfi)
        /*005c*/ 	.word	0x00000000


	//----- nvinfo : EIATTR_REGCOUNT
	.align		4
.L_15:
        /*0060*/ 	.byte	0x04, 0x2f
        /*0062*/ 	.short	(.L_17 - .L_16)
	.align		4
.L_16:
        /*0064*/ 	.word	index@(_Z21kernel_shared_permuteILi32EEvPKfPfi)
        /*0068*/ 	.word	0x0000000c


	//----- nvinfo : EIATTR_FRAME_SIZE
	.align		4
.L_17:
        /*006c*/ 	.byte	0x04, 0x11
        /*006e*/ 	.short	(.L_19 - .L_18)
	.align		4
.L_18:
        /*0070*/ 	.word	index@(_Z21kernel_shared_permuteILi32EEvPKfPfi)
        /*0074*/ 	.word	0x00000000


	//----- nvinfo : EIATTR_MIN_STACK_SIZE
	.align		4
.L_19:
        /*0078*/ 	.byte	0x04, 0x12
        /*007a*/ 	.short	(.L_21 - .L_20)
	.align		4
.L_20:
        /*007c*/ 	.word	index@(_Z21kernel_shared_permuteILi32EEvPKfPfi)
        /*0080*/ 	.word	0x00000000


	//----- nvinfo : EIATTR_MIN_STACK_SIZE
	.align		4
.L_21:
        /*0084*/ 	.byte	0x04, 0x12
        /*0086*/ 	.short	(.L_23 - .L_22)
	.align		4
.L_22:
        /*0088*/ 	.word	index@(_Z26kernel_gather_noncoalescedILi128EEvPKfPfi)
        /*008c*/ 	.word	0x00000000


	//----- nvinfo : EIATTR_MIN_STACK_SIZE
	.align		4
.L_23:
        /*0090*/ 	.byte	0x04, 0x12
        /*0092*/ 	.short	(.L_25 - .L_24)
	.align		4
.L_24:
        /*0094*/ 	.word	index@(_Z26kernel_gather_noncoalescedILi32EEvPKfPfi)
        /*0098*/ 	.word	0x00000000


	//----- nvinfo : EIATTR_MIN_STACK_SIZE
	.align		4
.L_25:
        /*009c*/ 	.byte	0x04, 0x12
        /*009e*/ 	.short	(.L_27 - .L_26)
	.align		4
.L_26:
        /*00a0*/ 	.word	index@(_Z27kernel_coalesced_gridstridePKfPfi)
        /*00a4*/ 	.word	0x00000000


	//----- nvinfo : EIATTR_MIN_STACK_SIZE
	.align		4
.L_27:
        /*00a8*/ 	.byte	0x04, 0x12
        /*00aa*/ 	.short	(.L_29 - .L_28)
	.align		4
.L_28:
        /*00ac*/ 	.word	index@(_Z16kernel_coalescedPKfPfi)
        /*00b0*/ 	.word	0x00000000
.L_29:


//--------------------- .nv.compat                --------------------------
	.section	.nv.compat,"",@"SHT_CUDA_COMPAT_INFO"
	.align	4
        /*0000*/ 	.byte	0x02, 0x09, 0x00, 0x00, 0x02, 0x02, 0x01, 0x00, 0x02, 0x05, 0x05, 0x00, 0x03, 0x07, 0x01, 0x01
        /*0010*/ 	.byte	0x02, 0x03, 0x00, 0x00, 0x02, 0x06, 0x01, 0x00, 0x04, 0x0b, 0x08, 0x00, 0x09, 0x00, 0x00, 0x00
        /*0020*/ 	.byte	0x00, 0x00, 0x00, 0x00


//--------------------- .nv.info._Z21kernel_shared_permuteILi32EEvPKfPfi --------------------------
	.section	.nv.info._Z21kernel_shared_permuteILi32EEvPKfPfi,"",@"SHT_CUDA_INFO"
	.sectionflags	@""
	.align	4


	//----- nvinfo : EIATTR_CUDA_API_VERSION
	.align		4
        /*0000*/ 	.byte	0x04, 0x37
        /*0002*/ 	.short	(.L_31 - .L_30)
.L_30:
        /*0004*/ 	.word	0x00000082


	//----- nvinfo : EIATTR_KPARAM_INFO
	.align		4
.L_31:
        /*0008*/ 	.byte	0x04, 0x17
        /*000a*/ 	.short	(.L_33 - .L_32)
.L_32:
        /*000c*/ 	.word	0x00000000
        /*0010*/ 	.short	0x0002
        /*0012*/ 	.short	0x0010
        /*0014*/ 	.byte	0x00, 0xf0, 0x11, 0x00


	//----- nvinfo : EIATTR_KPARAM_INFO
	.align		4
.L_33:
        /*0018*/ 	.byte	0x04, 0x17
        /*001a*/ 	.short	(.L_35 - .L_34)
.L_34:
        /*001c*/ 	.word	0x00000000
        /*0020*/ 	.short	0x0001
        /*0022*/ 	.short	0x0008
        /*0024*/ 	.byte	0x00, 0xf5, 0x21, 0x00


	//----- nvinfo : EIATTR_KPARAM_INFO
	.align		4
.L_35:
        /*0028*/ 	.byte	0x04, 0x17
        /*002a*/ 	.short	(.L_37 - .L_36)
.L_36:
        /*002c*/ 	.word	0x00000000
        /*0030*/ 	.short	0x0000
        /*0032*/ 	.short	0x0000
        /*0034*/ 	.byte	0x00, 0xf5, 0x21, 0x00


	//----- nvinfo : EIATTR_SPARSE_MMA_MASK
	.align		4
.L_37:
        /*0038*/ 	.byte	0x03, 0x50
        /*003a*/ 	.short	0x0000


	//----- nvinfo : EIATTR_MAXREG_COUNT
	.align		4
        /*003c*/ 	.byte	0x03, 0x1b
        /*003e*/ 	.short	0x00ff


	//----- nvinfo : EIATTR_NUM_BARRIERS
	.align		4
        /*0040*/ 	.byte	0x02, 0x4c
        /*0042*/ 	.byte	0x01
	.zero		1


	//----- nvinfo : EIATTR_MERCURY_ISA_VERSION
	.align		4
        /*0044*/ 	.byte	0x03, 0x5f
        /*0046*/ 	.short	0x0101


	//----- nvinfo : EIATTR_VRC_CTA_INIT_COUNT
	.align		4
        /*0048*/ 	.byte	0x02, 0x4a
	.zero		1
	.zero		1


	//----- nvinfo : EIATTR_EXIT_INSTR_OFFSETS
	.align		4
        /*004c*/ 	.byte	0x04, 0x1c
        /*004e*/ 	.short	(.L_39 - .L_38)


	//   ....[0]....
.L_38:
        /*0050*/ 	.word	0x00000140


	//   ....[1]....
        /*0054*/ 	.word	0x00000220


	//----- nvinfo : EIATTR_CRS_STACK_SIZE
	.align		4
.L_39:
        /*0058*/ 	.byte	0x04, 0x1e
        /*005a*/ 	.short	(.L_41 - .L_40)
.L_40:
        /*005c*/ 	.word	0x00000000


	//----- nvinfo : EIATTR_CBANK_PARAM_SIZE
	.align		4
.L_41:
        /*0060*/ 	.byte	0x03, 0x19
        /*0062*/ 	.short	0x0014


	//----- nvinfo : EIATTR_PARAM_CBANK
	.align		4
        /*0064*/ 	.byte	0x04, 0x0a
        /*0066*/ 	.short	(.L_43 - .L_42)
	.align		4
.L_42:
        /*0068*/ 	.word	index@(.nv.constant0._Z21kernel_shared_permuteILi32EEvPKfPfi)
        /*006c*/ 	.short	0x0380
        /*006e*/ 	.short	0x0014


	//----- nvinfo : EIATTR_SW_WAR
	.align		4
.L_43:
        /*0070*/ 	.byte	0x04, 0x36
        /*0072*/ 	.short	(.L_45 - .L_44)
.L_44:
        /*0074*/ 	.word	0x00000008
.L_45:


//--------------------- .nv.info._Z26kernel_gather_noncoalescedILi128EEvPKfPfi --------------------------
	.section	.nv.info._Z26kernel_gather_noncoalescedILi128EEvPKfPfi,"",@"SHT_CUDA_INFO"
	.sectionflags	@""
	.align	4


	//----- nvinfo : EIATTR_CUDA_API_VERSION
	.align		4
        /*0000*/ 	.byte	0x04, 0x37
        /*0002*/ 	.short	(.L_47 - .L_46)
.L_46:
        /*0004*/ 	.word	0x00000082


	//----- nvinfo : EIATTR_KPARAM_INFO
	.align		4
.L_47:
        /*0008*/ 	.byte	0x04, 0x17
        /*000a*/ 	.short	(.L_49 - .L_48)
.L_48:
        /*000c*/ 	.word	0x00000000
        /*0010*/ 	.short	0x0002
        /*0012*/ 	.short	0x0010
        /*0014*/ 	.byte	0x00, 0xf0, 0x11, 0x00


	//----- nvinfo : EIATTR_KPARAM_INFO
	.align		4
.L_49:
        /*0018*/ 	.byte	0x04, 0x17
        /*001a*/ 	.short	(.L_51 - .L_50)
.L_50:
        /*001c*/ 	.word	0x00000000
        /*0020*/ 	.short	0x0001
        /*0022*/ 	.short	0x0008
        /*0024*/ 	.byte	0x00, 0xf5, 0x21, 0x00


	//----- nvinfo : EIATTR_KPARAM_INFO
	.align		4
.L_51:
        /*0028*/ 	.byte	0x04, 0x17
        /*002a*/ 	.short	(.L_53 - .L_52)
.L_52:
        /*002c*/ 	.word	0x00000000
        /*0030*/ 	.short	0x0000
        /*0032*/ 	.short	0x0000
        /*0034*/ 	.byte	0x00, 0xf5, 0x21, 0x00


	//----- nvinfo : EIATTR_SPARSE_MMA_MASK
	.align		4
.L_53:
        /*0038*/ 	.byte	0x03, 0x50
        /*003a*/ 	.short	0x0000


	//----- nvinfo : EIATTR_MAXREG_COUNT
	.align		4
        /*003c*/ 	.byte	0x03, 0x1b
        /*003e*/ 	.short	0x00ff


	//----- nvinfo : EIATTR_MERCURY_ISA_VERSION
	.align		4
        /*0040*/ 	.byte	0x03, 0x5f
        /*0042*/ 	.short	0x0101


	//----- nvinfo : EIATTR_VRC_CTA_INIT_COUNT
	.align		4
        /*0044*/ 	.byte	0x02, 0x4a
	.zero		1
	.zero		1


	//----- nvinfo : EIATTR_EXIT_INSTR_OFFSETS
	.align		4
        /*0048*/ 	.byte	0x04, 0x1c
        /*004a*/ 	.short	(.L_55 - .L_54)


	//   ....[0]....
.L_54:
        /*004c*/ 	.word	0x00000070


	//   ....[1]....
        /*0050*/ 	.word	0x00000140


	//----- nvinfo : EIATTR_CBANK_PARAM_SIZE
	.align		4
.L_55:
        /*0054*/ 	.byte	0x03, 0x19
        /*0056*/ 	.short	0x0014


	//----- nvinfo : EIATTR_PARAM_CBANK
	.align		4
        /*0058*/ 	.byte	0x04, 0x0a
        /*005a*/ 	.short	(.L_57 - .L_56)
	.align		4
.L_56:
        /*005c*/ 	.word	index@(.nv.constant0._Z26kernel_gather_noncoalescedILi128EEvPKfPfi)
        /*0060*/ 	.short	0x0380
        /*0062*/ 	.short	0x0014


	//----- nvinfo : EIATTR_SW_WAR
	.align		4
.L_57:
        /*0064*/ 	.byte	0x04, 0x36
        /*0066*/ 	.short	(.L_59 - .L_58)
.L_58:
        /*0068*/ 	.word	0x00000008
.L_59:


//--------------------- .nv.info._Z26kernel_gather_noncoalescedILi32EEvPKfPfi --------------------------
	.section	.nv.info._Z26kernel_gather_noncoalescedILi32EEvPKfPfi,"",@"SHT_CUDA_INFO"
	.sectionflags	@""
	.align	4


	//----- nvinfo : EIATTR_CUDA_API_VERSION
	.align		4
        /*0000*/ 	.byte	0x04, 0x37
        /*0002*/ 	.short	(.L_61 - .L_60)
.L_60:
        /*0004*/ 	.word	0x00000082


	//----- nvinfo : EIATTR_KPARAM_INFO
	.align		4
.L_61:
        /*0008*/ 	.byte	0x04, 0x17
        /*000a*/ 	.short	(.L_63 - .L_62)
.L_62:
        /*000c*/ 	.word	0x00000000
        /*0010*/ 	.short	0x0002
        /*0012*/ 	.short	0x0010
        /*0014*/ 	.byte	0x00, 0xf0, 0x11, 0x00


	//----- nvinfo : EIATTR_KPARAM_INFO
	.align		4
.L_63:
        /*0018*/ 	.byte	0x04, 0x17
        /*001a*/ 	.short	(.L_65 - .L_64)
.L_64:
        /*001c*/ 	.word	0x00000000
        /*0020*/ 	.short	0x0001
        /*0022*/ 	.short	0x0008
        /*0024*/ 	.byte	0x00, 0xf5, 0x21, 0x00


	//----- nvinfo : EIATTR_KPARAM_INFO
	.align		4
.L_65:
        /*0028*/ 	.byte	0x04, 0x17
        /*002a*/ 	.short	(.L_67 - .L_66)
.L_66:
        /*002c*/ 	.word	0x00000000
        /*0030*/ 	.short	0x0000
        /*0032*/ 	.short	0x0000
        /*0034*/ 	.byte	0x00, 0xf5, 0x21, 0x00


	//----- nvinfo : EIATTR_SPARSE_MMA_MASK
	.align		4
.L_67:
        /*0038*/ 	.byte	0x03, 0x50
        /*003a*/ 	.short	0x0000


	//----- nvinfo : EIATTR_MAXREG_COUNT
	.align		4
        /*003c*/ 	.byte	0x03, 0x1b
        /*003e*/ 	.short	0x00ff


	//----- nvinfo : EIATTR_MERCURY_ISA_VERSION
	.align		4
        /*0040*/ 	.byte	0x03, 0x5f
        /*0042*/ 	.short	0x0101


	//----- nvinfo : EIATTR_VRC_CTA_INIT_COUNT
	.align		4
        /*0044*/ 	.byte	0x02, 0x4a
	.zero		1
	.zero		1


	//----- nvinfo : EIATTR_EXIT_INSTR_OFFSETS
	.align		4
        /*0048*/ 	.byte	0x04, 0x1c
        /*004a*/ 	.short	(.L_69 - .L_68)


	//   ....[0]....
.L_68:
        /*004c*/ 	.word	0x00000070


	//   ....[1]....
        /*0050*/ 	.word	0x00000140


	//----- nvinfo : EIATTR_CBANK_PARAM_SIZE
	.align		4
.L_69:
        /*0054*/ 	.byte	0x03, 0x19
        /*0056*/ 	.short	0x0014


	//----- nvinfo : EIATTR_PARAM_CBANK
	.align		4
        /*0058*/ 	.byte	0x04, 0x0a
        /*005a*/ 	.short	(.L_71 - .L_70)
	.align		4
.L_70:
        /*005c*/ 	.word	index@(.nv.constant0._Z26kernel_gather_noncoalescedILi32EEvPKfPfi)
        /*0060*/ 	.short	0x0380
        /*0062*/ 	.short	0x0014


	//----- nvinfo : EIATTR_SW_WAR
	.align		4
.L_71:
        /*0064*/ 	.byte	0x04, 0x36
        /*0066*/ 	.short	(.L_73 - .L_72)
.L_72:
        /*0068*/ 	.word	0x00000008
.L_73:


//--------------------- .nv.info._Z27kernel_coalesced_gridstridePKfPfi --------------------------
	.section	.nv.info._Z27kernel_coalesced_gridstridePKfPfi,"",@"SHT_CUDA_INFO"
	.sectionflags	@""
	.align	4


	//----- nvinfo : EIATTR_CUDA_API_VERSION
	.align		4
        /*0000*/ 	.byte	0x04, 0x37
        /*0002*/ 	.short	(.L_75 - .L_74)
.L_74:
        /*0004*/ 	.word	0x00000082


	//----- nvinfo : EIATTR_KPARAM_INFO
	.align		4
.L_75:
        /*0008*/ 	.byte	0x04, 0x17
        /*000a*/ 	.short	(.L_77 - .L_76)
.L_76:
        /*000c*/ 	.word	0x00000000
        /*0010*/ 	.short	0x0002
        /*0012*/ 	.short	0x0010
        /*0014*/ 	.byte	0x00, 0xf0, 0x11, 0x00


	//----- nvinfo : EIATTR_KPARAM_INFO
	.align		4
.L_77:
        /*0018*/ 	.byte	0x04, 0x17
        /*001a*/ 	.short	(.L_79 - .L_78)
.L_78:
        /*001c*/ 	.word	0x00000000
        /*0020*/ 	.short	0x0001
        /*0022*/ 	.short	0x0008
        /*0024*/ 	.byte	0x00, 0xf5, 0x21, 0x00


	//----- nvinfo : EIATTR_KPARAM_INFO
	.align		4
.L_79:
        /*0028*/ 	.byte	0x04, 0x17
        /*002a*/ 	.short	(.L_81 - .L_80)
.L_80:
        /*002c*/ 	.word	0x00000000
        /*0030*/ 	.short	0x0000
        /*0032*/ 	.short	0x0000
        /*0034*/ 	.byte	0x00, 0xf5, 0x21, 0x00


	//----- nvinfo : EIATTR_SPARSE_MMA_MASK
	.align		4
.L_81:
        /*0038*/ 	.byte	0x03, 0x50
        /*003a*/ 	.short	0x0000


	//----- nvinfo : EIATTR_MAXREG_COUNT
	.align		4
        /*003c*/ 	.byte	0x03, 0x1b
        /*003e*/ 	.short	0x00ff


	//----- nvinfo : EIATTR_MERCURY_ISA_VERSION
	.align		4
        /*0040*/ 	.byte	0x03, 0x5f
        /*0042*/ 	.short	0x0101


	//----- nvinfo : EIATTR_VRC_CTA_INIT_COUNT
	.align		4
        /*0044*/ 	.byte	0x02, 0x4a
	.zero		1
	.zero		1


	//----- nvinfo : EIATTR_EXIT_INSTR_OFFSETS
	.align		4
        /*0048*/ 	.byte	0x04, 0x1c
        /*004a*/ 	.short	(.L_83 - .L_82)


	//   ....[0]....
.L_82:
        /*004c*/ 	.word	0x00000090


	//   ....[1]....
        /*0050*/ 	.word	0x000003a0


	//   ....[2]....
        /*0054*/ 	.word	0x00000530


	//----- nvinfo : EIATTR_CRS_STACK_SIZE
	.align		4
.L_83:
        /*0058*/ 	.byte	0x04, 0x1e
        /*005a*/ 	.short	(.L_85 - .L_84)
.L_84:
        /*005c*/ 	.word	0x00000000


	//----- nvinfo : EIATTR_CBANK_PARAM_SIZE
	.align		4
.L_85:
        /*0060*/ 	.byte	0x03, 0x19
        /*0062*/ 	.short	0x0014


	//----- nvinfo : EIATTR_PARAM_CBANK
	.align		4
        /*0064*/ 	.byte	0x04, 0x0a
        /*0066*/ 	.short	(.L_87 - .L_86)
	.align		4
.L_86:
        /*0068*/ 	.word	index@(.nv.constant0._Z27kernel_coalesced_gridstridePKfPfi)
        /*006c*/ 	.short	0x0380
        /*006e*/ 	.short	0x0014


	//----- nvinfo : EIATTR_SW_WAR
	.align		4
.L_87:
        /*0070*/ 	.byte	0x04, 0x36
        /*0072*/ 	.short	(.L_89 - .L_88)
.L_88:
        /*0074*/ 	.word	0x00000008
.L_89:


//--------------------- .nv.info._Z16kernel_coalescedPKfPfi --------------------------
	.section	.nv.info._Z16kernel_coalescedPKfPfi,"",@"SHT_CUDA_INFO"
	.sectionflags	@""
	.align	4


	//----- nvinfo : EIATTR_CUDA_API_VERSION
	.align		4
        /*0000*/ 	.byte	0x04, 0x37
        /*0002*/ 	.short	(.L_91 - .L_90)
.L_90:
        /*0004*/ 	.word	0x00000082


	//----- nvinfo : EIATTR_KPARAM_INFO
	.align		4
.L_91:
        /*0008*/ 	.byte	0x04, 0x17
        /*000a*/ 	.short	(.L_93 - .L_92)
.L_92:
        /*000c*/ 	.word	0x00000000
        /*0010*/ 	.short	0x0002
        /*0012*/ 	.short	0x0010
        /*0014*/ 	.byte	0x00, 0xf0, 0x11, 0x00


	//----- nvinfo : EIATTR_KPARAM_INFO
	.align		4
.L_93:
        /*0018*/ 	.byte	0x04, 0x17
        /*001a*/ 	.short	(.L_95 - .L_94)
.L_94:
        /*001c*/ 	.word	0x00000000
        /*0020*/ 	.short	0x0001
        /*0022*/ 	.short	0x0008
        /*0024*/ 	.byte	0x00, 0xf5, 0x21, 0x00


	//----- nvinfo : EIATTR_KPARAM_INFO
	.align		4
.L_95:
        /*0028*/ 	.byte	0x04, 0x17
        /*002a*/ 	.short	(.L_97 - .L_96)
.L_96:
        /*002c*/ 	.word	0x00000000
        /*0030*/ 	.short	0x0000
        /*0032*/ 	.short	0x0000
        /*0034*/ 	.byte	0x00, 0xf5, 0x21, 0x00


	//----- nvinfo : EIATTR_SPARSE_MMA_MASK
	.align		4
.L_97:
        /*0038*/ 	.byte	0x03, 0x50
        /*003a*/ 	.short	0x0000


	//----- nvinfo : EIATTR_MAXREG_COUNT
	.align		4
        /*003c*/ 	.byte	0x03, 0x1b
        /*003e*/ 	.short	0x00ff


	//----- nvinfo : EIATTR_MERCURY_ISA_VERSION
	.align		4
        /*0040*/ 	.byte	0x03, 0x5f
        /*0042*/ 	.short	0x0101


	//----- nvinfo : EIATTR_VRC_CTA_INIT_COUNT
	.align		4
        /*0044*/ 	.byte	0x02, 0x4a
	.zero		1
	.zero		1


	//----- nvinfo : EIATTR_EXIT_INSTR_OFFSETS
	.align		4
        /*0048*/ 	.byte	0x04, 0x1c
        /*004a*/ 	.short	(.L_99 - .L_98)


	//   ....[0]....
.L_98:
        /*004c*/ 	.word	0x00000070


	//   ....[1]....
        /*0050*/ 	.word	0x00000110


	//----- nvinfo : EIATTR_CBANK_PARAM_SIZE
	.align		4
.L_99:
        /*0054*/ 	.byte	0x03, 0x19
        /*0056*/ 	.short	0x0014


	//----- nvinfo : EIATTR_PARAM_CBANK
	.align		4
        /*0058*/ 	.byte	0x04, 0x0a
        /*005a*/ 	.short	(.L_101 - .L_100)
	.align		4
.L_100:
        /*005c*/ 	.word	index@(.nv.constant0._Z16kernel_coalescedPKfPfi)
        /*0060*/ 	.short	0x0380
        /*0062*/ 	.short	0x0014


	//----- nvinfo : EIATTR_SW_WAR
	.align		4
.L_101:
        /*0064*/ 	.byte	0x04, 0x36
        /*0066*/ 	.short	(.L_103 - .L_102)
.L_102:
        /*0068*/ 	.word	0x00000008
.L_103:


//--------------------- .nv.callgraph             --------------------------
	.section	.nv.callgraph,"",@"SHT_CUDA_CALLGRAPH"
	.align	4
	.sectionentsize	8
	.align		4
        /*0000*/ 	.word	0x00000000
	.align		4
        /*0004*/ 	.word	0xffffffff
	.align		4
        /*0008*/ 	.word	0x00000000
	.align		4
        /*000c*/ 	.word	0xfffffffe
	.align		4
        /*0010*/ 	.word	0x00000000
	.align		4
        /*0014*/ 	.word	0xfffffffd
	.align		4
        /*0018*/ 	.word	0x00000000
	.align		4
        /*001c*/ 	.word	0xfffffffc


//--------------------- .text._Z21kernel_shared_permuteILi32EEvPKfPfi --------------------------
	.section	.text._Z21kernel_shared_permuteILi32EEvPKfPfi,"ax",@progbits
	.align	128
        .global         _Z21kernel_shared_permuteILi32EEvPKfPfi
        .type           _Z21kernel_shared_permuteILi32EEvPKfPfi,@function
        .size           _Z21kernel_shared_permuteILi32EEvPKfPfi,(.L_x_11 - _Z21kernel_shared_permuteILi32EEvPKfPfi)
        .other          _Z21kernel_shared_permuteILi32EEvPKfPfi,@"STO_CUDA_ENTRY STV_DEFAULT"
_Z21kernel_shared_permuteILi32EEvPKfPfi:
.text._Z21kernel_shared_permuteILi32EEvPKfPfi:
[----:B------:R-:W-:Y:S01]  /*0000*/  LDC R1, c[0x0][0x37c] ;  /* 0x0000df00ff017b82 */ /* 0x000fe20000000800 */
[----:B------:R-:W0:Y:S07]  /*0010*/  S2R R9, SR_TID.X ;  /* 0x0000000000097919 */ /* 0x000e2e0000002100 */
[----:B------:R-:W0:Y:S01]  /*0020*/  S2UR UR4, SR_CTAID.X ;  /* 0x00000000000479c3 */ /* 0x000e220000002500 */
[----:B------:R-:W1:Y:S01]  /*0030*/  LDCU UR5, c[0x0][0x390] ;  /* 0x00007200ff0577ac */ /* 0x000e620008000800 */
[----:B------:R-:W-:Y:S01]  /*0040*/  BSSY.RECONVERGENT B0, `(.L_x_0) ;  /* 0x000000e000007945 */ /* 0x000fe20003800200 */
[----:B------:R-:W2:Y:S05]  /*0050*/  LDCU.64 UR6, c[0x0][0x358] ;  /* 0x00006b00ff0677ac */ /* 0x000eaa0008000a00 */
[----:B------:R-:W0:Y:S02]  /*0060*/  LDC R4, c[0x0][0x360] ;  /* 0x0000d800ff047b82 */ /* 0x000e240000000800 */
[----:B0-----:R-:W-:-:S05]  /*0070*/  IMAD R5, R4, UR4, R9 ;  /* 0x0000000404057c24 */ /* 0x001fca000f8e0209 */
[----:B-1----:R-:W-:-:S13]  /*0080*/  ISETP.GE.AND P0, PT, R5, UR5, PT ;  /* 0x0000000505007c0c */ /* 0x002fda000bf06270 */
[----:B--2---:R-:W-:Y:S05]  /*0090*/  @P0 BRA `(.L_x_1) ;  /* 0x0000000000200947 */ /* 0x004fea0003800000 */
[----:B------:R-:W0:Y:S02]  /*00a0*/  LDC.64 R2, c[0x0][0x380] ;  /* 0x0000e000ff027b82 */ /* 0x000e240000000a00 */
[----:B0-----:R-:W-:-:S06]  /*00b0*/  IMAD.WIDE R2, R5, 0x4, R2 ;  /* 0x0000000405027825 */ /* 0x001fcc00078e0202 */
[----:B------:R-:W2:Y:S01]  /*00c0*/  LDG.E.CONSTANT R2, desc[UR6][R2.64] ;  /* 0x0000000602027981 */ /* 0x000ea2000c1e9900 */
[----:B------:R-:W0:Y:S01]  /*00d0*/  S2UR UR5, SR_CgaCtaId ;  /* 0x00000000000579c3 */ /* 0x000e220000008800 */
[----:B------:R-:W-:Y:S02]  /*00e0*/  UMOV UR4, 0x400 ;  /* 0x0000040000047882 */ /* 0x000fe40000000000 */
[----:B0-----:R-:W-:-:S06]  /*00f0*/  ULEA UR4, UR5, UR4, 0x18 ;  /* 0x0000000405047291 */ /* 0x001fcc000f8ec0ff */
[----:B------:R-:W-:-:S05]  /*0100*/  LEA R7, R9, UR4, 0x2 ;  /* 0x0000000409077c11 */ /* 0x000fca000f8e10ff */
[----:B--2---:R0:W-:Y:S02]  /*0110*/  STS [R7], R2 ;  /* 0x0000000207007388 */ /* 0x0041e40000000800 */
.L_x_1:
[----:B------:R-:W-:Y:S05]  /*0120*/  BSYNC.RECONVERGENT B0 ;  /* 0x0000000000007941 */ /* 0x000fea0003800200 */
.L_x_0:
[----:B------:R-:W-:Y:S06]  /*0130*/  BAR.SYNC.DEFER_BLOCKING 0x0 ;  /* 0x0000000000007b1d */ /* 0x000fec0000010000 */
[----:B------:R-:W-:Y:S05]  /*0140*/  @P0 EXIT ;  /* 0x000000000000094d */ /* 0x000fea0003800000 */
[----:B------:R-:W1:Y:S01]  /*0150*/  S2UR UR5, SR_CgaCtaId ;  /* 0x00000000000579c3 */ /* 0x000e620000008800 */
[----:B------:R-:W-:Y:S01]  /*0160*/  SHF.L.U32 R0, R9, 0x5, RZ ;  /* 0x0000000509007819 */ /* 0x000fe200000006ff */
[----:B------:R-:W-:Y:S01]  /*0170*/  UMOV UR4, 0x400 ;  /* 0x0000040000047882 */ /* 0x000fe20000000000 */
[----:B------:R-:W-:Y:S01]  /*0180*/  IADD3 R3, PT, PT, R4, -0x1, RZ ;  /* 0xffffffff04037810 */ /* 0x000fe20007ffe0ff */
[----:B0-----:R-:W-:-:S03]  /*0190*/  HFMA2 R7, -RZ, RZ, 1.875, 4.76837158203125e-07 ;  /* 0x3f800008ff077431 */ /* 0x001fc600000001ff */
[----:B------:R-:W-:Y:S02]  /*01a0*/  LOP3.LUT R0, R0, R3, RZ, 0xc0, !PT ;  /* 0x0000000300007212 */ /* 0x000fe400078ec0ff */
[----:B------:R-:W0:Y:S01]  /*01b0*/  LDC.64 R2, c[0x0][0x388] ;  /* 0x0000e200ff027b82 */ /* 0x000e220000000a00 */
[----:B-1----:R-:W-:-:S06]  /*01c0*/  ULEA UR4, UR5, UR4, 0x18 ;  /* 0x0000000405047291 */ /* 0x002fcc000f8ec0ff */
[----:B------:R-:W-:Y:S01]  /*01d0*/  LEA R0, R0, UR4, 0x2 ;  /* 0x0000000400007c11 */ /* 0x000fe2000f8e10ff */
[----:B0-----:R-:W-:-:S05]  /*01e0*/  IMAD.WIDE R2, R5, 0x4, R2 ;  /* 0x0000000405027825 */ /* 0x001fca00078e0202 */
[----:B------:R-:W0:Y:S02]  /*01f0*/  LDS R0, [R0] ;  /* 0x0000000000007984 */ /* 0x000e240000000800 */
[----:B0-----:R-:W-:-:S05]  /*0200*/  FFMA R5, R0, R7, 2 ;  /* 0x4000000000057423 */ /* 0x001fca0000000007 */
[----:B------:R-:W-:Y:S01]  /*0210*/  STG.E desc[UR6][R2.64], R5 ;  /* 0x0000000502007986 */ /* 0x000fe2000c101906 */
[----:B------:R-:W-:Y:S05]  /*0220*/  EXIT ;  /* 0x000000000000794d */ /* 0x000fea0003800000 */
.L_x_2:
[----:B------:R-:W-:-:S00]  /*0230*/  BRA `(.L_x_2) ;  /* 0xfffffffc00fc7947 */ /* 0x000fc0000383ffff */
[----:B------:R-:W-:-:S00]  /*0240*/  NOP ;  /* 0x0000000000007918 */ /* 0x000fc00000000000 */
        /* <DEDUP_REMOVED lines=11> */
.L_x_11:


//--------------------- .text._Z26kernel_gather_noncoalescedILi128EEvPKfPfi --------------------------
	.section	.text._Z26kernel_gather_noncoalescedILi128EEvPKfPfi,"ax",@progbits
	.align	128
        .global         _Z26kernel_gather_noncoalescedILi128EEvPKfPfi
        .type           _Z26kernel_gather_noncoalescedILi128EEvPKfPfi,@function
        .size           _Z26kernel_gather_noncoalescedILi128EEvPKfPfi,(.L_x_12 - _Z26kernel_gather_noncoalescedILi128EEvPKfPfi)
        .other          _Z26kernel_gather_noncoalescedILi128EEvPKfPfi,@"STO_CUDA_ENTRY STV_DEFAULT"
_Z26kernel_gather_noncoalescedILi128EEvPKfPfi:
.text._Z26kernel_gather_noncoalescedILi128EEvPKfPfi:
[----:B------:R-:W-:Y:S01]  /*0000*/  LDC R1, c[0x0][0x37c] ;  /* 0x0000df00ff017b82 */ /* 0x000fe20000000800 */
[----:B------:R-:W0:Y:S07]  /*0010*/  S2R R0, SR_TID.X ;  /* 0x0000000000007919 */ /* 0x000e2e0000002100 */
[----:B------:R-:W0:Y:S01]  /*0020*/  S2UR UR4, SR_CTAID.X ;  /* 0x00000000000479c3 */ /* 0x000e220000002500 */
[----:B------:R-:W1:Y:S07]  /*0030*/  LDCU UR5, c[0x0][0x390] ;  /* 0x00007200ff0577ac */ /* 0x000e6e0008000800 */
[----:B------:R-:W0:Y:S02]  /*0040*/  LDC R7, c[0x0][0x360] ;  /* 0x0000d800ff077b82 */ /* 0x000e240000000800 */
[----:B0-----:R-:W-:-:S05]  /*0050*/  IMAD R7, R7, UR4, R0 ;  /* 0x0000000407077c24 */ /* 0x001fca000f8e0200 */
[----:B-1----:R-:W-:-:S13]  /*0060*/  ISETP.GE.AND P0, PT, R7, UR5, PT ;  /* 0x0000000507007c0c */ /* 0x002fda000bf06270 */
[----:B------:R-:W-:Y:S05]  /*0070*/  @P0 EXIT ;  /* 0x000000000000094d */ /* 0x000fea0003800000 */
[----:B------:R-:W0:Y:S01]  /*0080*/  LDC.64 R2, c[0x0][0x380] ;  /* 0x0000e000ff027b82 */ /* 0x000e220000000a00 */
[----:B------:R-:W1:Y:S01]  /*0090*/  LDCU.64 UR6, c[0x0][0x358] ;  /* 0x00006b00ff0677ac */ /* 0x000e620008000a00 */
[----:B------:R-:W-:Y:S01]  /*00a0*/  SHF.L.U32 R0, R7, 0x7, RZ ;  /* 0x0000000707007819 */ /* 0x000fe200000006ff */
[----:B------:R-:W-:-:S06]  /*00b0*/  UIADD3 UR4, UPT, UPT, UR5, -0x1, URZ ;  /* 0xffffffff05047890 */ /* 0x000fcc000fffe0ff */
[----:B------:R-:W-:-:S05]  /*00c0*/  LOP3.LUT R5, R0, UR4, RZ, 0xc0, !PT ;  /* 0x0000000400057c12 */ /* 0x000fca000f8ec0ff */
[----:B0-----:R-:W-:Y:S02]  /*00d0*/  IMAD.WIDE R2, R5, 0x4, R2 ;  /* 0x0000000405027825 */ /* 0x001fe400078e0202 */
[----:B------:R-:W0:Y:S04]  /*00e0*/  LDC.64 R4, c[0x0][0x388] ;  /* 0x0000e200ff047b82 */ /* 0x000e280000000a00 */
[----:B-1----:R-:W2:Y:S01]  /*00f0*/  LDG.E.CONSTANT R2, desc[UR6][R2.64] ;  /* 0x0000000602027981 */ /* 0x002ea2000c1e9900 */
[----:B------:R-:W-:Y:S02]  /*0100*/  HFMA2 R9, -RZ, RZ, 1.875, 4.76837158203125e-07 ;  /* 0x3f800008ff097431 */ /* 0x000fe400000001ff */
[----:B0-----:R-:W-:-:S04]  /*0110*/  IMAD.WIDE R4, R7, 0x4, R4 ;  /* 0x0000000407047825 */ /* 0x001fc800078e0204 */
[----:B--2---:R-:W-:-:S05]  /*0120*/  FFMA R7, R2, R9, 2 ;  /* 0x4000000002077423 */ /* 0x004fca0000000009 */
[----:B------:R-:W-:Y:S01]  /*0130*/  STG.E desc[UR6][R4.64], R7 ;  /* 0x0000000704007986 */ /* 0x000fe2000c101906 */
[----:B------:R-:W-:Y:S05]  /*0140*/  EXIT ;  /* 0x000000000000794d */ /* 0x000fea0003800000 */
.L_x_3:
        /* <DEDUP_REMOVED lines=11> */
.L_x_12:


//--------------------- .text._Z26kernel_gather_noncoalescedILi32EEvPKfPfi --------------------------
	.section	.text._Z26kernel_gather_noncoalescedILi32EEvPKfPfi,"ax",@progbits
	.align	128
        .global         _Z26kernel_gather_noncoalescedILi32EEvPKfPfi
        .type           _Z26kernel_gather_noncoalescedILi32EEvPKfPfi,@function
        .size           _Z26kernel_gather_noncoalescedILi32EEvPKfPfi,(.L_x_13 - _Z26kernel_gather_noncoalescedILi32EEvPKfPfi)
        .other          _Z26kernel_gather_noncoalescedILi32EEvPKfPfi,@"STO_CUDA_ENTRY STV_DEFAULT"
_Z26kernel_gather_noncoalescedILi32EEvPKfPfi:
.text._Z26kernel_gather_noncoalescedILi32EEvPKfPfi:
        /* <DEDUP_REMOVED lines=21> */
.L_x_4:
        /* <DEDUP_REMOVED lines=11> */
.L_x_13:


//--------------------- .text._Z27kernel_coalesced_gridstridePKfPfi --------------------------
	.section	.text._Z27kernel_coalesced_gridstridePKfPfi,"ax",@progbits
	.align	128
        .global         _Z27kernel_coalesced_gridstridePKfPfi
        .type           _Z27kernel_coalesced_gridstridePKfPfi,@function
        .size           _Z27kernel_coalesced_gridstridePKfPfi,(.L_x_14 - _Z27kernel_coalesced_gridstridePKfPfi)
        .other          _Z27kernel_coalesced_gridstridePKfPfi,@"STO_CUDA_ENTRY STV_DEFAULT"
_Z27kernel_coalesced_gridstridePKfPfi:
.text._Z27kernel_coalesced_gridstridePKfPfi:
[----:B------:R-:W-:Y:S01]  /*0000*/  LDC R1, c[0x0][0x37c] ;  /* 0x0000df00ff017b82 */ /* 0x000fe20000000800 */
[----:B------:R-:W0:Y:S07]  /*0010*/  S2R R7, SR_TID.X ;  /* 0x0000000000077919 */ /* 0x000e2e0000002100 */
[----:B------:R-:W0:Y:S01]  /*0020*/  S2UR UR4, SR_CTAID.X ;  /* 0x00000000000479c3 */ /* 0x000e220000002500 */
[----:B------:R-:W1:Y:S07]  /*0030*/  LDCU UR6, c[0x0][0x390] ;  /* 0x00007200ff0677ac */ /* 0x000e6e0008000800 */
[----:B------:R-:W0:Y:S01]  /*0040*/  LDC R0, c[0x0][0x360] ;  /* 0x0000d800ff007b82 */ /* 0x000e220000000800 */
[----:B------:R-:W2:Y:S01]  /*0050*/  LDCU UR5, c[0x0][0x370] ;  /* 0x00006e00ff0577ac */ /* 0x000ea20008000800 */
[----:B0-----:R-:W-:-:S02]  /*0060*/  IMAD R7, R0, UR4, R7 ;  /* 0x0000000400077c24 */ /* 0x001fc4000f8e0207 */
[----:B--2---:R-:W-:-:S03]  /*0070*/  IMAD R0, R0, UR5, RZ ;  /* 0x0000000500007c24 */ /* 0x004fc6000f8e02ff */
[----:B-1----:R-:W-:-:S13]  /*0080*/  ISETP.GE.AND P0, PT, R7, UR6, PT ;  /* 0x0000000607007c0c */ /* 0x002fda000bf06270 */
[----:B------:R-:W-:Y:S05]  /*0090*/  @P0 EXIT ;  /* 0x000000000000094d */ /* 0x000fea0003800000 */
[----:B------:R-:W0:Y:S01]  /*00a0*/  I2F.U32.RP R8, R0 ;  /* 0x0000000000087306 */ /* 0x000e220000209000 */
[C---:B------:R-:W-:Y:S01]  /*00b0*/  IMAD.IADD R4, R0.reuse, 0x1, R7 ;  /* 0x0000000100047824 */ /* 0x040fe200078e0207 */
[----:B------:R-:W-:Y:S01]  /*00c0*/  IADD3 R9, PT, PT, RZ, -R0, RZ ;  /* 0x80000000ff097210 */ /* 0x000fe20007ffe0ff */
[----:B------:R-:W1:Y:S01]  /*00d0*/  LDCU.64 UR4, c[0x0][0x358] ;  /* 0x00006b00ff0477ac */ /* 0x000e620008000a00 */
[----:B------:R-:W-:Y:S01]  /*00e0*/  ISETP.NE.U32.AND P2, PT, R0, RZ, PT ;  /* 0x000000ff0000720c */ /* 0x000fe20003f45070 */
[----:B------:R-:W-:Y:S01]  /*00f0*/  BSSY.RECONVERGENT B0, `(.L_x_5) ;  /* 0x000002a000007945 */ /* 0x000fe20003800200 */
[C---:B------:R-:W-:Y:S02]  /*0100*/  ISETP.GE.AND P0, PT, R4.reuse, UR6, PT ;  /* 0x0000000604007c0c */ /* 0x040fe4000bf06270 */
[----:B------:R-:W-:Y:S02]  /*0110*/  VIMNMX R5, PT, PT, R4, UR6, !PT ;  /* 0x0000000604057c48 */ /* 0x000fe4000ffe0100 */
[----:B------:R-:W-:-:S04]  /*0120*/  SEL R6, RZ, 0x1, P0 ;  /* 0x00000001ff067807 */ /* 0x000fc80000000000 */
[----:B------:R-:W-:Y:S01]  /*0130*/  IADD3 R5, PT, PT, R5, -R4, -R6 ;  /* 0x8000000405057210 */ /* 0x000fe20007ffe806 */
[----:B0-----:R-:W0:Y:S02]  /*0140*/  MUFU.RCP R8, R8 ;  /* 0x0000000800087308 */ /* 0x001e240000001000 */
[----:B0-----:R-:W-:-:S06]  /*0150*/  IADD3 R2, PT, PT, R8, 0xffffffe, RZ ;  /* 0x0ffffffe08027810 */ /* 0x001fcc0007ffe0ff */
[----:B------:R0:W2:Y:S02]  /*0160*/  F2I.FTZ.U32.TRUNC.NTZ R3, R2 ;  /* 0x0000000200037305 */ /* 0x0000a4000021f000 */
[----:B0-----:R-:W-:Y:S02]  /*0170*/  HFMA2 R2, -RZ, RZ, 0, 0 ;  /* 0x00000000ff027431 */ /* 0x001fe400000001ff */
[----:B--2---:R-:W-:-:S04]  /*0180*/  IMAD R9, R9, R3, RZ ;  /* 0x0000000309097224 */ /* 0x004fc800078e02ff */
[----:B------:R-:W-:-:S06]  /*0190*/  IMAD.HI.U32 R8, R3, R9, R2 ;  /* 0x0000000903087227 */ /* 0x000fcc00078e0002 */
[----:B------:R-:W-:-:S04]  /*01a0*/  IMAD.HI.U32 R9, R8, R5, RZ ;  /* 0x0000000508097227 */ /* 0x000fc800078e00ff */
[----:B------:R-:W-:-:S04]  /*01b0*/  IMAD.MOV R2, RZ, RZ, -R9 ;  /* 0x000000ffff027224 */ /* 0x000fc800078e0a09 */
[----:B------:R-:W-:Y:S02]  /*01c0*/  IMAD R5, R0, R2, R5 ;  /* 0x0000000200057224 */ /* 0x000fe400078e0205 */
[----:B------:R-:W0:Y:S03]  /*01d0*/  LDC.64 R2, c[0x0][0x388] ;  /* 0x0000e200ff027b82 */ /* 0x000e260000000a00 */
[----:B------:R-:W-:-:S13]  /*01e0*/  ISETP.GE.U32.AND P0, PT, R5, R0, PT ;  /* 0x000000000500720c */ /* 0x000fda0003f06070 */
[----:B------:R-:W-:Y:S02]  /*01f0*/  @P0 IADD3 R5, PT, PT, -R0, R5, RZ ;  /* 0x0000000500050210 */ /* 0x000fe40007ffe1ff */
[----:B------:R-:W-:Y:S02]  /*0200*/  @P0 IADD3 R9, PT, PT, R9, 0x1, RZ ;  /* 0x0000000109090810 */ /* 0x000fe40007ffe0ff */
[-C--:B------:R-:W-:Y:S02]  /*0210*/  ISETP.GE.U32.AND P1, PT, R5, R0.reuse, PT ;  /* 0x000000000500720c */ /* 0x080fe40003f26070 */
[----:B------:R-:W2:Y:S11]  /*0220*/  LDC.64 R4, c[0x0][0x380] ;  /* 0x0000e000ff047b82 */ /* 0x000eb60000000a00 */
[----:B------:R-:W-:Y:S01]  /*0230*/  @P1 VIADD R9, R9, 0x1 ;  /* 0x0000000109091836 */ /* 0x000fe20000000000 */
[----:B------:R-:W-:-:S04]  /*0240*/  @!P2 LOP3.LUT R9, RZ, R0, RZ, 0x33, !PT ;  /* 0x00000000ff09a212 */ /* 0x000fc800078e33ff */
[----:B------:R-:W-:-:S04]  /*0250*/  IADD3 R6, PT, PT, R6, R9, RZ ;  /* 0x0000000906067210 */ /* 0x000fc80007ffe0ff */
[C---:B------:R-:W-:Y:S02]  /*0260*/  LOP3.LUT R8, R6.reuse, 0x3, RZ, 0xc0, !PT ;  /* 0x0000000306087812 */ /* 0x040fe400078ec0ff */
[----:B------:R-:W-:Y:S02]  /*0270*/  ISETP.GE.U32.AND P1, PT, R6, 0x3, PT ;  /* 0x000000030600780c */ /* 0x000fe40003f26070 */
[----:B------:R-:W-:-:S13]  /*0280*/  ISETP.NE.AND P0, PT, R8, 0x3, PT ;  /* 0x000000030800780c */ /* 0x000fda0003f05270 */
[----:B01----:R-:W-:Y:S05]  /*0290*/  @!P0 BRA `(.L_x_6) ;  /* 0x00000000003c8947 */ /* 0x003fea0003800000 */
[----:B------:R-:W0:Y:S01]  /*02a0*/  LDC.64 R8, c[0x0][0x380] ;  /* 0x0000e000ff087b82 */ /* 0x000e220000000a00 */
[----:B------:R-:W-:-:S04]  /*02b0*/  IADD3 R6, PT, PT, R6, 0x1, RZ ;  /* 0x0000000106067810 */ /* 0x000fc80007ffe0ff */
[----:B------:R-:W-:-:S03]  /*02c0*/  LOP3.LUT R6, R6, 0x3, RZ, 0xc0, !PT ;  /* 0x0000000306067812 */ /* 0x000fc600078ec0ff */
[----:B------:R-:W1:Y:S02]  /*02d0*/  LDC.64 R10, c[0x0][0x388] ;  /* 0x0000e200ff0a7b82 */ /* 0x000e640000000a00 */
[----:B------:R-:W-:-:S07]  /*02e0*/  IMAD.MOV R6, RZ, RZ, -R6 ;  /* 0x000000ffff067224 */ /* 0x000fce00078e0a06 */
.L_x_7:
[----:B0-----:R-:W-:-:S06]  /*02f0*/  IMAD.WIDE R14, R7, 0x4, R8 ;  /* 0x00000004070e7825 */ /* 0x001fcc00078e0208 */
[----:B---3--:R-:W3:Y:S01]  /*0300*/  LDG.E.CONSTANT R14, desc[UR4][R14.64] ;  /* 0x000000040e0e7981 */ /* 0x008ee2000c1e9900 */
[----:B------:R-:W-:Y:S01]  /*0310*/  MOV R17, 0x3f800008 ;  /* 0x3f80000800117802 */ /* 0x000fe20000000f00 */
[----:B-1----:R-:W-:Y:S01]  /*0320*/  IMAD.WIDE R12, R7, 0x4, R10 ;  /* 0x00000004070c7825 */ /* 0x002fe200078e020a */
[----:B------:R-:W-:-:S03]  /*0330*/  IADD3 R6, PT, PT, R6, 0x1, RZ ;  /* 0x0000000106067810 */ /* 0x000fc60007ffe0ff */
[----:B------:R-:W-:Y:S01]  /*0340*/  IMAD.IADD R7, R0, 0x1, R7 ;  /* 0x0000000100077824 */ /* 0x000fe200078e0207 */
[----:B------:R-:W-:Y:S01]  /*0350*/  ISETP.NE.AND P0, PT, R6, RZ, PT ;  /* 0x000000ff0600720c */ /* 0x000fe20003f05270 */
[----:B---3--:R-:W-:-:S05]  /*0360*/  FFMA R17, R14, R17, 2 ;  /* 0x400000000e117423 */ /* 0x008fca0000000011 */
[----:B------:R3:W-:Y:S07]  /*0370*/  STG.E desc[UR4][R12.64], R17 ;  /* 0x000000110c007986 */ /* 0x0007ee000c101904 */
[----:B------:R-:W-:Y:S05]  /*0380*/  @P0 BRA `(.L_x_7) ;  /* 0xfffffffc00d80947 */ /* 0x000fea000383ffff */
.L_x_6:
[----:B------:R-:W-:Y:S05]  /*0390*/  BSYNC.RECONVERGENT B0 ;  /* 0x0000000000007941 */ /* 0x000fea0003800200 */
.L_x_5:
[----:B------:R-:W-:Y:S05]  /*03a0*/  @!P1 EXIT ;  /* 0x000000000000994d */ /* 0x000fea0003800000 */
.L_x_8:
[----:B0-2---:R-:W-:-:S04]  /*03b0*/  IMAD.WIDE R20, R7, 0x4, R4 ;  /* 0x0000000407147825 */ /* 0x005fc800078e0204 */
[C---:B------:R-:W-:Y:S02]  /*03c0*/  IMAD.WIDE R14, R0.reuse, 0x4, R20 ;  /* 0x00000004000e7825 */ /* 0x040fe400078e0214 */
[----:B------:R-:W2:Y:S02]  /*03d0*/  LDG.E.CONSTANT R20, desc[UR4][R20.64] ;  /* 0x0000000414147981 */ /* 0x000ea4000c1e9900 */
[C---:B---3--:R-:W-:Y:S02]  /*03e0*/  IMAD.WIDE R16, R0.reuse, 0x4, R14 ;  /* 0x0000000400107825 */ /* 0x048fe400078e020e */
[----:B------:R-:W3:Y:S02]  /*03f0*/  LDG.E.CONSTANT R14, desc[UR4][R14.64] ;  /* 0x000000040e0e7981 */ /* 0x000ee4000c1e9900 */
[----:B------:R-:W-:Y:S02]  /*0400*/  IMAD.WIDE R18, R0, 0x4, R16 ;  /* 0x0000000400127825 */ /* 0x000fe400078e0210 */
[----:B------:R-:W4:Y:S04]  /*0410*/  LDG.E.CONSTANT R16, desc[UR4][R16.64] ;  /* 0x0000000410107981 */ /* 0x000f28000c1e9900 */
[----:B------:R-:W5:Y:S01]  /*0420*/  LDG.E.CONSTANT R18, desc[UR4][R18.64] ;  /* 0x0000000412127981 */ /* 0x000f62000c1e9900 */
[----:B------:R-:W-:-:S04]  /*0430*/  IMAD.WIDE R8, R7, 0x4, R2 ;  /* 0x0000000407087825 */ /* 0x000fc800078e0202 */
[----:B------:R-:W-:Y:S02]  /*0440*/  HFMA2 R27, -RZ, RZ, 1.875, 4.76837158203125e-07 ;  /* 0x3f800008ff1b7431 */ /* 0x000fe400000001ff */
[----:B------:R-:W-:-:S04]  /*0450*/  IMAD.WIDE R10, R0, 0x4, R8 ;  /* 0x00000004000a7825 */ /* 0x000fc800078e0208 */
[C---:B------:R-:W-:Y:S01]  /*0460*/  IMAD.WIDE R12, R0.reuse, 0x4, R10 ;  /* 0x00000004000c7825 */ /* 0x040fe200078e020a */
[----:B------:R-:W-:-:S04]  /*0470*/  LEA R7, R0, R7, 0x2 ;  /* 0x0000000700077211 */ /* 0x000fc800078e10ff */
[----:B------:R-:W-:Y:S01]  /*0480*/  ISETP.GE.AND P0, PT, R7, UR6, PT ;  /* 0x0000000607007c0c */ /* 0x000fe2000bf06270 */
[-C--:B--2---:R-:W-:Y:S01]  /*0490*/  FFMA R29, R20, R27.reuse, 2 ;  /* 0x40000000141d7423 */ /* 0x084fe2000000001b */
[----:B---3--:R-:W-:Y:S01]  /*04a0*/  FFMA R23, R14, R27, 2 ;  /* 0x400000000e177423 */ /* 0x008fe2000000001b */
[----:B------:R-:W-:-:S03]  /*04b0*/  IMAD.WIDE R14, R0, 0x4, R12 ;  /* 0x00000004000e7825 */ /* 0x000fc600078e020c */
[----:B------:R0:W-:Y:S01]  /*04c0*/  STG.E desc[UR4][R8.64], R29 ;  /* 0x0000001d08007986 */ /* 0x0001e2000c101904 */
[----:B----4-:R-:W-:-:S03]  /*04d0*/  FFMA R25, R16, R27, 2 ;  /* 0x4000000010197423 */ /* 0x010fc6000000001b */
[----:B------:R0:W-:Y:S01]  /*04e0*/  STG.E desc[UR4][R10.64], R23 ;  /* 0x000000170a007986 */ /* 0x0001e2000c101904 */
[----:B-----5:R-:W-:-:S03]  /*04f0*/  FFMA R21, R18, R27, 2 ;  /* 0x4000000012157423 */ /* 0x020fc6000000001b */
[----:B------:R0:W-:Y:S04]  /*0500*/  STG.E desc[UR4][R12.64], R25 ;  /* 0x000000190c007986 */ /* 0x0001e8000c101904 */
[----:B------:R0:W-:Y:S01]  /*0510*/  STG.E desc[UR4][R14.64], R21 ;  /* 0x000000150e007986 */ /* 0x0001e2000c101904 */
[----:B------:R-:W-:Y:S05]  /*0520*/  @!P0 BRA `(.L_x_8) ;  /* 0xfffffffc00a08947 */ /* 0x000fea000383ffff */
[----:B------:R-:W-:Y:S05]  /*0530*/  EXIT ;  /* 0x000000000000794d */ /* 0x000fea0003800000 */
.L_x_9:
        /* <DEDUP_REMOVED lines=12> */
.L_x_14:


//--------------------- .text._Z16kernel_coalescedPKfPfi --------------------------
	.section	.text._Z16kernel_coalescedPKfPfi,"ax",@progbits
	.align	128
        .global         _Z16kernel_coalescedPKfPfi
        .type           _Z16kernel_coalescedPKfPfi,@function
        .size           _Z16kernel_coalescedPKfPfi,(.L_x_15 - _Z16kernel_coalescedPKfPfi)
        .other          _Z16kernel_coalescedPKfPfi,@"STO_CUDA_ENTRY STV_DEFAULT"
_Z16kernel_coalescedPKfPfi:
.text._Z16kernel_coalescedPKfPfi:
        /* <DEDUP_REMOVED lines=9> */
[----:B------:R-:W1:Y:S07]  /*0090*/  LDCU.64 UR4, c[0x0][0x358] ;  /* 0x00006b00ff0477ac */ /* 0x000e6e0008000a00 */
[----:B------:R-:W2:Y:S01]  /*00a0*/  LDC.64 R4, c[0x0][0x388] ;  /* 0x0000e200ff047b82 */ /* 0x000ea20000000a00 */
[----:B0-----:R-:W-:-:S06]  /*00b0*/  IMAD.WIDE R2, R7, 0x4, R2 ;  /* 0x0000000407027825 */ /* 0x001fcc00078e0202 */
[----:B-1----:R-:W3:Y:S01]  /*00c0*/  LDG.E.CONSTANT R2, desc[UR4][R2.64] ;  /* 0x0000000402027981 */ /* 0x002ee2000c1e9900 */
[----:B------:R-:W-:Y:S02]  /*00d0*/  HFMA2 R9, -RZ, RZ, 1.875, 4.76837158203125e-07 ;  /* 0x3f800008ff097431 */ /* 0x000fe400000001ff */
[----:B--2---:R-:W-:-:S04]  /*00e0*/  IMAD.WIDE R4, R7, 0x4, R4 ;  /* 0x0000000407047825 */ /* 0x004fc800078e0204 */
[----:B---3--:R-:W-:-:S05]  /*00f0*/  FFMA R7, R2, R9, 2 ;  /* 0x4000000002077423 */ /* 0x008fca0000000009 */
[----:B------:R-:W-:Y:S01]  /*0100*/  STG.E desc[UR4][R4.64], R7 ;  /* 0x0000000704007986 */ /* 0x000fe2000c101904 */
[----:B------:R-:W-:Y:S05]  /*0110*/  EXIT ;  /* 0x000000000000794d */ /* 0x000fea0003800000 */
.L_x_10:
        /* <DEDUP_REMOVED lines=14> */
.L_x_15:


//--------------------- .nv.shared._Z21kernel_shared_permuteILi32EEvPKfPfi --------------------------
	.section	.nv.shared._Z21kernel_shared_permuteILi32EEvPKfPfi,"aw",@nobits
	.sectionflags	@""
	.align	16
	.zero		1024


//--------------------- .nv.shared.reserved.0     --------------------------
	.section	.nv.shared.reserved.0,"aw",@nobits
	.weak		__nv_reservedSMEM_offset_0_alias
	.size		__nv_reservedSMEM_offset_0_alias, 0, 64
	.other		__nv_reservedSMEM_offset_0_alias,@"STO_CUDA_RESERVED_SHARED STV_DEFAULT"
__nv_reservedSMEM_offset_0_alias:
	.zero		0
	.zero		64


//--------------------- .nv.shared._Z26kernel_gather_noncoalescedILi128EEvPKfPfi --------------------------
	.section	.nv.shared._Z26kernel_gather_noncoalescedILi128EEvPKfPfi,"aw",@nobits
	.sectionflags	@""
	.align	16
	.zero		1024


//--------------------- .nv.shared._Z26kernel_gather_noncoalescedILi32EEvPKfPfi --------------------------
	.section	.nv.shared._Z26kernel_gather_noncoalescedILi32EEvPKfPfi,"aw",@nobits
	.sectionflags	@""
	.align	16
	.zero		1024


//--------------------- .nv.shared._Z27kernel_coalesced_gridstridePKfPfi --------------------------
	.section	.nv.shared._Z27kernel_coalesced_gridstridePKfPfi,"aw",@nobits
	.sectionflags	@""
	.align	16
	.zero		1024


//--------------------- .nv.shared._Z16kernel_coalescedPKfPfi --------------------------
	.section	.nv.shared._Z16kernel_coalescedPKfPfi,"aw",@nobits
	.sectionflags	@""
	.align	16
	.zero		1024


//--------------------- .nv.constant0._Z21kernel_shared_permuteILi32EEvPKfPfi --------------------------
	.section	.nv.constant0._Z21kernel_shared_permuteILi32EEvPKfPfi,"a",@progbits
	.sectionflags	@""
	.align	4
.nv.constant0._Z21kernel_shared_permuteILi32EEvPKfPfi:
	.zero		916


//--------------------- .nv.constant0._Z26kernel_gather_noncoalescedILi128EEvPKfPfi --------------------------
	.section	.nv.constant0._Z26kernel_gather_noncoalescedILi128EEvPKfPfi,"a",@progbits
	.sectionflags	@""
	.align	4
.nv.constant0._Z26kernel_gather_noncoalescedILi128EEvPKfPfi:
	.zero		916


//--------------------- .nv.constant0._Z26kernel_gather_noncoalescedILi32EEvPKfPfi --------------------------
	.section	.nv.constant0._Z26kernel_gather_noncoalescedILi32EEvPKfPfi,"a",@progbits
	.sectionflags	@""
	.align	4
.nv.constant0._Z26kernel_gather_noncoalescedILi32EEvPKfPfi:
	.zero		916


//--------------------- .nv.constant0._Z27kernel_coalesced_gridstridePKfPfi --------------------------
	.section	.nv.constant0._Z27kernel_coalesced_gridstridePKfPfi,"a",@progbits
	.sectionflags	@""
	.align	4
.nv.constant0._Z27kernel_coalesced_gridstridePKfPfi:
	.zero		916


//--------------------- .nv.constant0._Z16kernel_coalescedPKfPfi --------------------------
	.section	.nv.constant0._Z16kernel_coalescedPKfPfi,"a",@progbits
	.sectionflags	@""
	.align	4
.nv.constant0._Z16kernel_coalescedPKfPfi:
	.zero		916


//--------------------- SYMBOLS --------------------------

	.type		.nv.reservedSmem.offset0,@object
	.size		.nv.reservedSmem.offset0,0x4
	.type		.nv.reservedSmem.cap,@object
	.size		.nv.reservedSmem.cap,0x4
